	.target	sm_90a

	.elftype	@"ET_EXEC"


//--------------------- .note.nv.tkinfo           --------------------------
	.section	.note.nv.tkinfo,"",@"SHT_NOTE"
	.sectionflags	@"SHF_NOTE_NV_TKINFO"
	.tkinfo
        /*0018*/ 	.word	0x00000002
        /*0030*/ 	.string	""
        /*0030*/ 	.string	"ptxas"
        /*0030*/ 	.string	"Cuda compilation tools, release 13.0, V13.0.88"
        /*0030*/ 	.string	"Build cuda_13.0.r13.0/compiler.36424714_0"
        /*0030*/ 	.string	"-v  -suppress-debug-info  -lineinfo  -arch sm_90a "



//--------------------- .note.nv.cuinfo           --------------------------
	.section	.note.nv.cuinfo,"",@"SHT_NOTE"
	.sectionflags	@"SHF_NOTE_NV_CUINFO"
        /*0018*/ 	.short	0x0002
        /*001a*/ 	.short	0x005a
        /*001c*/ 	.short	0x0082
	.zero		2


//--------------------- .nv.info                  --------------------------
	.section	.nv.info,"",@"SHT_CUDA_INFO"
	.align	4


	//----- nvinfo : EIATTR_REGCOUNT
	.align		4
        /*0000*/ 	.byte	0x04, 0x2f
        /*0002*/ 	.short	(.L_1 - .L_0)
	.align		4
.L_0:
        /*0004*/ 	.word	index@(gluon_mma)
        /*0008*/ 	.word	0x0000006c


	//----- nvinfo : EIATTR_FRAME_SIZE
	.align		4
.L_1:
        /*000c*/ 	.byte	0x04, 0x11
        /*000e*/ 	.short	(.L_3 - .L_2)
	.align		4
.L_2:
        /*0010*/ 	.word	index@(gluon_mma)
        /*0014*/ 	.word	0x00000000


	//----- nvinfo : EIATTR_MIN_STACK_SIZE
	.align		4
.L_3:
        /*0018*/ 	.byte	0x04, 0x12
        /*001a*/ 	.short	(.L_5 - .L_4)
	.align		4
.L_4:
        /*001c*/ 	.word	index@(gluon_mma)
        /*0020*/ 	.word	0x00000000
.L_5:


//--------------------- .nv.compat                --------------------------
	.section	.nv.compat,"",@"SHT_CUDA_COMPAT_INFO"
	.align	4
        /*0000*/ 	.byte	0x02, 0x09, 0x01, 0x00, 0x02, 0x02, 0x04, 0x00, 0x02, 0x05, 0x05, 0x00, 0x03, 0x07, 0x01, 0x01
        /*0010*/ 	.byte	0x02, 0x03, 0x00, 0x00, 0x02, 0x06, 0x01, 0x00, 0x04, 0x0b, 0x08, 0x00, 0x00, 0x00, 0x00, 0x00
        /*0020*/ 	.byte	0x00, 0x00, 0x00, 0x00


//--------------------- .nv.info.gluon_mma        --------------------------
	.section	.nv.info.gluon_mma,"",@"SHT_CUDA_INFO"
	.sectionflags	@""
	.align	4


	//----- nvinfo : EIATTR_CUDA_API_VERSION
	.align		4
        /*0000*/ 	.byte	0x04, 0x37
        /*0002*/ 	.short	(.L_7 - .L_6)
.L_6:
        /*0004*/ 	.word	0x00000082


	//----- nvinfo : EIATTR_KPARAM_INFO
	.align		4
.L_7:
        /*0008*/ 	.byte	0x04, 0x17
        /*000a*/ 	.short	(.L_9 - .L_8)
.L_8:
        /*000c*/ 	.word	0x00000000
        /*0010*/ 	.short	0x0004
        /*0012*/ 	.short	0x0020
        /*0014*/ 	.byte	0x00, 0xf4, 0x21, 0x00


	//----- nvinfo : EIATTR_KPARAM_INFO
	.align		4
.L_9:
        /*0018*/ 	.byte	0x04, 0x17
        /*001a*/ 	.short	(.L_11 - .L_10)
.L_10:
        /*001c*/ 	.word	0x00000000
        /*0020*/ 	.short	0x0003
        /*0022*/ 	.short	0x0018
        /*0024*/ 	.byte	0x00, 0xf4, 0x21, 0x00


	//----- nvinfo : EIATTR_KPARAM_INFO
	.align		4
.L_11:
        /*0028*/ 	.byte	0x04, 0x17
        /*002a*/ 	.short	(.L_13 - .L_12)
.L_12:
        /*002c*/ 	.word	0x00000000
        /*0030*/ 	.short	0x0002
        /*0032*/ 	.short	0x0010
        /*0034*/ 	.byte	0x00, 0xf4, 0x21, 0x00


	//----- nvinfo : EIATTR_KPARAM_INFO
	.align		4
.L_13:
        /*0038*/ 	.byte	0x04, 0x17
        /*003a*/ 	.short	(.L_15 - .L_14)
.L_14:
        /*003c*/ 	.word	0x00000000
        /*0040*/ 	.short	0x0001
        /*0042*/ 	.short	0x0008
        /*0044*/ 	.byte	0x00, 0xf4, 0x21, 0x00


	//----- nvinfo : EIATTR_KPARAM_INFO
	.align		4
.L_15:
        /*0048*/ 	.byte	0x04, 0x17
        /*004a*/ 	.short	(.L_17 - .L_16)
.L_16:
        /*004c*/ 	.word	0x00000000
        /*0050*/ 	.short	0x0000
        /*0052*/ 	.short	0x0000
        /*0054*/ 	.byte	0x00, 0xf4, 0x21, 0x00


	//----- nvinfo : EIATTR_SPARSE_MMA_MASK
	.align		4
.L_17:
        /*0058*/ 	.byte	0x03, 0x50
        /*005a*/ 	.short	0x0000


	//----- nvinfo : EIATTR_MAXREG_COUNT
	.align		4
        /*005c*/ 	.byte	0x03, 0x1b
        /*005e*/ 	.short	0x00ff


	//----- nvinfo : EIATTR_NUM_BARRIERS
	.align		4
        /*0060*/ 	.byte	0x02, 0x4c
        /*0062*/ 	.byte	0x01
	.zero		1


	//----- nvinfo : EIATTR_MERCURY_ISA_VERSION
	.align		4
        /*0064*/ 	.byte	0x03, 0x5f
        /*0066*/ 	.short	0x0101


	//----- nvinfo : EIATTR_EXIT_INSTR_OFFSETS
	.align		4
        /*0068*/ 	.byte	0x04, 0x1c
        /*006a*/ 	.short	(.L_19 - .L_18)


	//   ....[0]....
.L_18:
        /*006c*/ 	.word	0x00001ae0


	//----- nvinfo : EIATTR_REQNTID
	.align		4
.L_19:
        /*0070*/ 	.byte	0x04, 0x10
        /*0072*/ 	.short	(.L_21 - .L_20)
.L_20:
        /*0074*/ 	.word	0x00000080
        /*0078*/ 	.word	0x00000001
        /*007c*/ 	.word	0x00000001


	//----- nvinfo : EIATTR_CBANK_PARAM_SIZE
	.align		4
.L_21:
        /*0080*/ 	.byte	0x03, 0x19
        /*0082*/ 	.short	0x0028


	//----- nvinfo : EIATTR_PARAM_CBANK
	.align		4
        /*0084*/ 	.byte	0x04, 0x0a
        /*0086*/ 	.short	(.L_23 - .L_22)
	.align		4
.L_22:
        /*0088*/ 	.word	index@(.nv.constant0.gluon_mma)
        /*008c*/ 	.short	0x0210
        /*008e*/ 	.short	0x0028


	//----- nvinfo : EIATTR_SW_WAR
	.align		4
.L_23:
        /*0090*/ 	.byte	0x04, 0x36
        /*0092*/ 	.short	(.L_25 - .L_24)
.L_24:
        /*0094*/ 	.word	0x00000008
.L_25:


//--------------------- .nv.callgraph             --------------------------
	.section	.nv.callgraph,"",@"SHT_CUDA_CALLGRAPH"
	.align	4
	.sectionentsize	8
	.align		4
        /*0000*/ 	.word	0x00000000
	.align		4
        /*0004*/ 	.word	0xffffffff
	.align		4
        /*0008*/ 	.word	0x00000000
	.align		4
        /*000c*/ 	.word	0xfffffffe
	.align		4
        /*0010*/ 	.word	0x00000000
	.align		4
        /*0014*/ 	.word	0xfffffffd
	.align		4
        /*0018*/ 	.word	0x00000000
	.align		4
        /*001c*/ 	.word	0xfffffffc


//--------------------- .text.gluon_mma           --------------------------
	.section	.text.gluon_mma,"ax",@progbits
	.align	128
        .global         gluon_mma
        .type           gluon_mma,@function
        .size           gluon_mma,(.L_x_1 - gluon_mma)
        .other          gluon_mma,@"STO_CUDA_ENTRY STV_DEFAULT"
gluon_mma:
.text.gluon_mma:
[----:B------:R-:W-:Y:S01]  /*0000*/  LDC R1, c[0x0][0x28] ;  /* 0x00000a00ff017b82 */ /* 0x000fe20000000800 */
[----:B------:R-:W0:Y:S01]  /*0010*/  S2R R8, SR_TID.X ;  /* 0x0000000000087919 */ /* 0x000e220000002100 */
[----:B------:R-:W-:Y:S01]  /*0020*/  ULDC.64 UR4, c[0x0][0x210] ;  /* 0x0000840000047ab9 */ /* 0x000fe20000000a00 */
[----:B------:R-:W-:Y:S01]  /*0030*/  ULDC.64 UR10, c[0x0][0x208] ;  /* 0x00008200000a7ab9 */ /* 0x000fe20000000a00 */
[----:B0-----:R-:W-:Y:S02]  /*0040*/  LOP3.LUT R105, R8, 0x60, RZ, 0xc0, !PT ;  /* 0x0000006008697812 */ /* 0x001fe400078ec0ff */
[----:B------:R-:W-:Y:S02]  /*0050*/  SHF.R.U32.HI R0, RZ, 0x5, R8 ;  /* 0x00000005ff007819 */ /* 0x000fe40000011608 */
[----:B------:R-:W-:Y:S02]  /*0060*/  IADD3 R2, P0, R105, UR4, RZ ;  /* 0x0000000469027c10 */ /* 0x000fe4000ff1e0ff */
[----:B------:R-:W-:-:S02]  /*0070*/  SGXT.U32 R0, R0, 0x2 ;  /* 0x000000020000781a */ /* 0x000fc40000000000 */
[----:B------:R-:W-:Y:S01]  /*0080*/  LOP3.LUT R10, R8, 0xf, RZ, 0xc0, !PT ;  /* 0x0000000f080a7812 */ /* 0x000fe200078ec0ff */
[----:B------:R-:W-:Y:S01]  /*0090*/  IMAD.X R3, RZ, RZ, UR5, P0 ;  /* 0x00000005ff037e24 */ /* 0x000fe200080e06ff */
[C---:B------:R-:W-:Y:S02]  /*00a0*/  LOP3.LUT R103, R0.reuse, 0x4, RZ, 0xfc, !PT ;  /* 0x0000000400677812 */ /* 0x040fe400078efcff */
[----:B------:R-:W-:Y:S01]  /*00b0*/  LOP3.LUT R101, R0, 0x8, RZ, 0xfc, !PT ;  /* 0x0000000800657812 */ /* 0x000fe200078efcff */
[----:B------:R-:W-:Y:S01]  /*00c0*/  IMAD.WIDE.U32 R2, R10, 0x2, R2 ;  /* 0x000000020a027825 */ /* 0x000fe200078e0002 */
[C---:B------:R-:W-:Y:S02]  /*00d0*/  LOP3.LUT R99, R0.reuse, 0xc, RZ, 0xfc, !PT ;  /* 0x0000000c00637812 */ /* 0x040fe400078efcff */
[C---:B------:R-:W-:Y:S01]  /*00e0*/  LOP3.LUT R97, R0.reuse, 0x10, RZ, 0xfc, !PT ;  /* 0x0000001000617812 */ /* 0x040fe200078efcff */
[----:B------:R-:W-:Y:S01]  /*00f0*/  IMAD.SHL.U32 R5, R103, 0x10, RZ ;  /* 0x0000001067057824 */ /* 0x000fe200078e00ff */
[----:B------:R-:W-:Y:S01]  /*0100*/  LOP3.LUT R95, R0, 0x14, RZ, 0xfc, !PT ;  /* 0x00000014005f7812 */ /* 0x000fe200078efcff */
[----:B------:R-:W-:Y:S01]  /*0110*/  IMAD.SHL.U32 R7, R101, 0x10, RZ ;  /* 0x0000001065077824 */ /* 0x000fe200078e00ff */
[----:B------:R-:W-:Y:S01]  /*0120*/  LEA R4, P0, R103, UR4, 0x5 ;  /* 0x0000000467047c11 */ /* 0x000fe2000f8028ff */
[----:B------:R-:W-:Y:S01]  /*0130*/  IMAD.SHL.U32 R11, R99, 0x10, RZ ;  /* 0x00000010630b7824 */ /* 0x000fe200078e00ff */
[----:B------:R-:W-:Y:S01]  /*0140*/  LEA R6, P1, R101, UR4, 0x5 ;  /* 0x0000000465067c11 */ /* 0x000fe2000f8228ff */
[----:B------:R0:W2:Y:S01]  /*0150*/  LDG.E.U16 R9, desc[UR10][R2.64] ;  /* 0x0000000a02097981 */ /* 0x0000a2000c1e1500 */
[----:B------:R-:W-:Y:S01]  /*0160*/  LEA R12, P2, R99, UR4, 0x5 ;  /* 0x00000004630c7c11 */ /* 0x000fe2000f8428ff */
[C---:B------:R-:W-:Y:S01]  /*0170*/  IMAD.SHL.U32 R15, R97.reuse, 0x10, RZ ;  /* 0x00000010610f7824 */ /* 0x040fe200078e00ff */
[----:B------:R-:W-:-:S02]  /*0180*/  LEA R14, P3, R97, UR4, 0x5 ;  /* 0x00000004610e7c11 */ /* 0x000fc4000f8628ff */
[----:B------:R-:W-:Y:S02]  /*0190*/  LEA R18, P4, R95, UR4, 0x5 ;  /* 0x000000045f127c11 */ /* 0x000fe4000f8828ff */
[----:B------:R-:W-:Y:S02]  /*01a0*/  LEA.HI.X R5, R5, UR5, RZ, 0x1, P0 ;  /* 0x0000000505057c11 */ /* 0x000fe400080f0cff */
[----:B------:R-:W-:Y:S01]  /*01b0*/  LEA.HI.X R7, R7, UR5, RZ, 0x1, P1 ;  /* 0x0000000507077c11 */ /* 0x000fe200088f0cff */
[----:B0-----:R-:W-:Y:S01]  /*01c0*/  IMAD.SHL.U32 R2, R95, 0x10, RZ ;  /* 0x000000105f027824 */ /* 0x001fe200078e00ff */
[----:B------:R-:W-:Y:S02]  /*01d0*/  LEA.HI.X R13, R11, UR5, RZ, 0x1, P2 ;  /* 0x000000050b0d7c11 */ /* 0x000fe400090f0cff */
[----:B------:R-:W-:Y:S02]  /*01e0*/  LEA.HI.X R15, R15, UR5, RZ, 0x1, P3 ;  /* 0x000000050f0f7c11 */ /* 0x000fe400098f0cff */
[----:B------:R-:W-:Y:S01]  /*01f0*/  LEA.HI.X R19, R2, UR5, RZ, 0x1, P4 ;  /* 0x0000000502137c11 */ /* 0x000fe2000a0f0cff */
[----:B------:R-:W-:Y:S01]  /*0200*/  IMAD.WIDE.U32 R2, R10, 0x2, R4 ;  /* 0x000000020a027825 */ /* 0x000fe200078e0004 */
[----:B------:R-:W-:-:S03]  /*0210*/  LOP3.LUT R94, R0, 0x18, RZ, 0xfc, !PT ;  /* 0x00000018005e7812 */ /* 0x000fc600078efcff */
[C---:B------:R-:W-:Y:S01]  /*0220*/  IMAD.WIDE.U32 R4, R10.reuse, 0x2, R6 ;  /* 0x000000020a047825 */ /* 0x040fe200078e0006 */
[----:B------:R0:W3:Y:S03]  /*0230*/  LDG.E.U16 R11, desc[UR10][R2.64] ;  /* 0x0000000a020b7981 */ /* 0x0000e6000c1e1500 */
[----:B------:R-:W-:-:S04]  /*0240*/  IMAD.WIDE.U32 R6, R10, 0x2, R12 ;  /* 0x000000020a067825 */ /* 0x000fc800078e000c */
[----:B------:R-:W-:Y:S01]  /*0250*/  IMAD.WIDE.U32 R12, R10, 0x2, R14 ;  /* 0x000000020a0c7825 */ /* 0x000fe200078e000e */
[C---:B------:R-:W-:Y:S01]  /*0260*/  SHF.L.U32 R21, R94.reuse, 0x4, RZ ;  /* 0x000000045e157819 */ /* 0x040fe200000006ff */
[----:B------:R-:W4:Y:S01]  /*0270*/  LDG.E.U16 R14, desc[UR10][R4.64] ;  /* 0x0000000a040e7981 */ /* 0x000f22000c1e1500 */
[----:B0-----:R-:W-:Y:S01]  /*0280*/  LEA R2, P0, R94, UR4, 0x5 ;  /* 0x000000045e027c11 */ /* 0x001fe2000f8028ff */
[----:B------:R-:W-:Y:S02]  /*0290*/  IMAD.WIDE.U32 R18, R10, 0x2, R18 ;  /* 0x000000020a127825 */ /* 0x000fe400078e0012 */
[----:B------:R0:W5:Y:S01]  /*02a0*/  LDG.E.U16 R16, desc[UR10][R12.64] ;  /* 0x0000000a0c107981 */ /* 0x000162000c1e1500 */
[C---:B------:R-:W-:Y:S02]  /*02b0*/  LOP3.LUT R90, R0.reuse, 0x20, RZ, 0xfc, !PT ;  /* 0x00000020005a7812 */ /* 0x040fe400078efcff */
[C---:B------:R-:W-:Y:S01]  /*02c0*/  LOP3.LUT R93, R0.reuse, 0x28, RZ, 0xfc, !PT ;  /* 0x00000028005d7812 */ /* 0x040fe200078efcff */
[----:B------:R1:W3:Y:S01]  /*02d0*/  LDG.E.U16 R15, desc[UR10][R6.64] ;  /* 0x0000000a060f7981 */ /* 0x0002e2000c1e1500 */
[----:B------:R-:W-:-:S02]  /*02e0*/  LOP3.LUT R92, R0, 0x1c, RZ, 0xfc, !PT ;  /* 0x0000001c005c7812 */ /* 0x000fc400078efcff */
[----:B------:R-:W-:Y:S01]  /*02f0*/  LEA.HI.X R3, R21, UR5, RZ, 0x1, P0 ;  /* 0x0000000515037c11 */ /* 0x000fe200080f0cff */
[----:B------:R1:W3:Y:S01]  /*0300*/  LDG.E.U16 R17, desc[UR10][R18.64] ;  /* 0x0000000a12117981 */ /* 0x0002e2000c1e1500 */
[----:B0-----:R-:W0:Y:S01]  /*0310*/  LDC.64 R12, c[0x0][0x218] ;  /* 0x00008600ff0c7b82 */ /* 0x001e220000000a00 */
[----:B------:R-:W-:Y:S01]  /*0320*/  IMAD.SHL.U32 R5, R90, 0x10, RZ ;  /* 0x000000105a057824 */ /* 0x000fe200078e00ff */
[----:B------:R-:W-:Y:S01]  /*0330*/  LOP3.LUT R88, R0, 0x24, RZ, 0xfc, !PT ;  /* 0x0000002400587812 */ /* 0x000fe200078efcff */
[----:B------:R-:W-:Y:S01]  /*0340*/  IMAD.SHL.U32 R4, R92, 0x10, RZ ;  /* 0x000000105c047824 */ /* 0x000fe200078e00ff */
[----:B------:R-:W-:Y:S01]  /*0350*/  LEA R22, P2, R90, UR4, 0x5 ;  /* 0x000000045a167c11 */ /* 0x000fe2000f8428ff */
[C---:B-1----:R-:W-:Y:S01]  /*0360*/  IMAD.SHL.U32 R7, R93.reuse, 0x10, RZ ;  /* 0x000000105d077824 */ /* 0x042fe200078e00ff */
[----:B------:R-:W-:Y:S02]  /*0370*/  LEA R28, P4, R93, UR4, 0x5 ;  /* 0x000000045d1c7c11 */ /* 0x000fe4000f8828ff */
[----:B------:R-:W-:Y:S01]  /*0380*/  LEA R20, P1, R92, UR4, 0x5 ;  /* 0x000000045c147c11 */ /* 0x000fe2000f8228ff */
[----:B------:R-:W-:Y:S01]  /*0390*/  IMAD.WIDE.U32 R18, R10, 0x2, R2 ;  /* 0x000000020a127825 */ /* 0x000fe200078e0002 */
[----:B------:R-:W-:-:S02]  /*03a0*/  LOP3.LUT R91, R0, 0x2c, RZ, 0xfc, !PT ;  /* 0x0000002c005b7812 */ /* 0x000fc400078efcff */
[----:B------:R-:W-:Y:S01]  /*03b0*/  LEA.HI.X R23, R5, UR5, RZ, 0x1, P2 ;  /* 0x0000000505177c11 */ /* 0x000fe200090f0cff */
[----:B------:R-:W-:Y:S01]  /*03c0*/  IMAD.SHL.U32 R6, R88, 0x10, RZ ;  /* 0x0000001058067824 */ /* 0x000fe200078e00ff */
[----:B------:R-:W-:Y:S01]  /*03d0*/  LEA.HI.X R29, R7, UR5, RZ, 0x1, P4 ;  /* 0x00000005071d7c11 */ /* 0x000fe2000a0f0cff */
[----:B------:R1:W3:Y:S01]  /*03e0*/  LDG.E.U16 R24, desc[UR10][R18.64] ;  /* 0x0000000a12187981 */ /* 0x0002e2000c1e1500 */
[----:B------:R-:W-:Y:S02]  /*03f0*/  LEA.HI.X R21, R4, UR5, RZ, 0x1, P1 ;  /* 0x0000000504157c11 */ /* 0x000fe400088f0cff */
[C---:B------:R-:W-:Y:S02]  /*0400*/  LOP3.LUT R89, R0.reuse, 0x30, RZ, 0xfc, !PT ;  /* 0x0000003000597812 */ /* 0x040fe400078efcff */
[C---:B------:R-:W-:Y:S02]  /*0410*/  LOP3.LUT R7, R0.reuse, 0x34, RZ, 0xfc, !PT ;  /* 0x0000003400077812 */ /* 0x040fe400078efcff */
[----:B------:R-:W-:-:S02]  /*0420*/  LOP3.LUT R5, R0, 0x38, RZ, 0xfc, !PT ;  /* 0x0000003800057812 */ /* 0x000fc400078efcff */
[----:B------:R-:W-:Y:S01]  /*0430*/  LOP3.LUT R3, R0, 0x3c, RZ, 0xfc, !PT ;  /* 0x0000003c00037812 */ /* 0x000fe200078efcff */
[C---:B------:R-:W-:Y:S01]  /*0440*/  IMAD.SHL.U32 R0, R91.reuse, 0x10, RZ ;  /* 0x000000105b007824 */ /* 0x040fe200078e00ff */
[----:B------:R-:W-:Y:S02]  /*0450*/  LEA R30, P3, R88, UR4, 0x5 ;  /* 0x00000004581e7c11 */ /* 0x000fe4000f8628ff */
[----:B-1----:R-:W-:Y:S01]  /*0460*/  LEA R18, P0, R91, UR4, 0x5 ;  /* 0x000000045b127c11 */ /* 0x002fe2000f8028ff */
[----:B------:R-:W-:Y:S01]  /*0470*/  IMAD.WIDE.U32 R20, R10, 0x2, R20 ;  /* 0x000000020a147825 */ /* 0x000fe200078e0014 */
[----:B------:R-:W-:Y:S02]  /*0480*/  LEA.HI.X R31, R6, UR5, RZ, 0x1, P3 ;  /* 0x00000005061f7c11 */ /* 0x000fe400098f0cff */
[----:B------:R-:W-:Y:S01]  /*0490*/  LEA.HI.X R19, R0, UR5, RZ, 0x1, P0 ;  /* 0x0000000500137c11 */ /* 0x000fe200080f0cff */
[C---:B------:R-:W-:Y:S01]  /*04a0*/  IMAD.SHL.U32 R6, R5.reuse, 0x10, RZ ;  /* 0x0000001005067824 */ /* 0x040fe200078e00ff */
[----:B------:R-:W-:Y:S01]  /*04b0*/  LEA R32, P0, R5, UR4, 0x5 ;  /* 0x0000000405207c11 */ /* 0x000fe2000f8028ff */
[----:B------:R-:W-:Y:S01]  /*04c0*/  IMAD.WIDE.U32 R30, R10, 0x2, R30 ;  /* 0x000000020a1e7825 */ /* 0x000fe200078e001e */
[----:B------:R1:W3:Y:S01]  /*04d0*/  LDG.E.U16 R25, desc[UR10][R20.64] ;  /* 0x0000000a14197981 */ /* 0x0002e2000c1e1500 */
[----:B------:R-:W-:-:S02]  /*04e0*/  SHF.L.U32 R2, R89, 0x4, RZ ;  /* 0x0000000459027819 */ /* 0x000fc400000006ff */
[----:B------:R-:W-:Y:S01]  /*04f0*/  IMAD.WIDE.U32 R22, R10, 0x2, R22 ;  /* 0x000000020a167825 */ /* 0x000fe200078e0016 */
[----:B------:R-:W-:Y:S01]  /*0500*/  LEA.HI.X R33, R6, UR5, RZ, 0x1, P0 ;  /* 0x0000000506217c11 */ /* 0x000fe200080f0cff */
[----:B------:R1:W3:Y:S01]  /*0510*/  LDG.E.U16 R27, desc[UR10][R30.64] ;  /* 0x0000000a1e1b7981 */ /* 0x0002e2000c1e1500 */
[CC--:B0-----:R-:W-:Y:S01]  /*0520*/  LEA R36, P0, R105.reuse, R12.reuse, 0x3 ;  /* 0x0000000c69247211 */ /* 0x0c1fe200078018ff */
[----:B------:R-:W-:Y:S02]  /*0530*/  IMAD.SHL.U32 R96, R105, 0x4, RZ ;  /* 0x0000000469607824 */ /* 0x000fe400078e00ff */
[----:B------:R-:W-:Y:S01]  /*0540*/  IMAD.WIDE.U32 R28, R10, 0x2, R28 ;  /* 0x000000020a1c7825 */ /* 0x000fe200078e001c */
[----:B-1----:R-:W-:Y:S01]  /*0550*/  LEA R20, P1, R89, UR4, 0x5 ;  /* 0x0000000459147c11 */ /* 0x002fe2000f8228ff */
[----:B------:R0:W3:Y:S01]  /*0560*/  LDG.E.U16 R26, desc[UR10][R22.64] ;  /* 0x0000000a161a7981 */ /* 0x0000e2000c1e1500 */
[----:B------:R-:W-:Y:S01]  /*0570*/  LEA.HI.X R37, R96, R13, RZ, 0x1, P0 ;  /* 0x0000000d60257211 */ /* 0x000fe200000f0cff */
[----:B------:R-:W-:Y:S01]  /*0580*/  IMAD.SHL.U32 R4, R7, 0x10, RZ ;  /* 0x0000001007047824 */ /* 0x000fe200078e00ff */
[----:B------:R-:W-:Y:S01]  /*0590*/  LEA.HI.X R21, R2, UR5, RZ, 0x1, P1 ;  /* 0x0000000502157c11 */ /* 0x000fe200088f0cff */
[----:B------:R-:W-:Y:S01]  /*05a0*/  IMAD.SHL.U32 R0, R3, 0x10, RZ ;  /* 0x0000001003007824 */ /* 0x000fe200078e00ff */
[----:B------:R-:W-:Y:S01]  /*05b0*/  LEA R30, P2, R7, UR4, 0x5 ;  /* 0x00000004071e7c11 */ /* 0x000fe2000f8428ff */
[----:B------:R-:W-:Y:S01]  /*05c0*/  IMAD.WIDE.U32 R18, R10, 0x2, R18 ;  /* 0x000000020a127825 */ /* 0x000fe200078e0012 */
[----:B------:R-:W-:Y:S01]  /*05d0*/  LEA R34, P1, R3, UR4, 0x5 ;  /* 0x0000000403227c11 */ /* 0x000fe2000f8228ff */
[----:B------:R-:W3:Y:S02]  /*05e0*/  LDG.E.U16 R28, desc[UR10][R28.64] ;  /* 0x0000000a1c1c7981 */ /* 0x000ee4000c1e1500 */
[C---:B------:R-:W-:Y:S01]  /*05f0*/  IMAD.SHL.U32 R6, R103.reuse, 0x80, RZ ;  /* 0x0000008067067824 */ /* 0x040fe200078e00ff */
[----:B0-----:R-:W-:Y:S01]  /*0600*/  LEA R22, P0, R103, R12, 0x8 ;  /* 0x0000000c67167211 */ /* 0x001fe200078040ff */
[----:B------:R-:W-:Y:S01]  /*0610*/  IMAD.SHL.U32 R2, R99, 0x80, RZ ;  /* 0x0000008063027824 */ /* 0x000fe200078e00ff */
[----:B------:R-:W-:-:S02]  /*0620*/  LEA.HI.X R31, R4, UR5, RZ, 0x1, P2 ;  /* 0x00000005041f7c11 */ /* 0x000fc400090f0cff */
[----:B------:R-:W-:Y:S02]  /*0630*/  LEA.HI.X R35, R0, UR5, RZ, 0x1, P1 ;  /* 0x0000000500237c11 */ /* 0x000fe400088f0cff */
[----:B------:R-:W-:Y:S01]  /*0640*/  SHF.L.U32 R4, R101, 0x7, RZ ;  /* 0x0000000765047819 */ /* 0x000fe200000006ff */
[----:B------:R0:W3:Y:S01]  /*0650*/  LDG.E.U16 R29, desc[UR10][R18.64] ;  /* 0x0000000a121d7981 */ /* 0x0000e2000c1e1500 */
[----:B------:R-:W-:Y:S01]  /*0660*/  LEA.HI.X R23, R6, R13, RZ, 0x1, P0 ;  /* 0x0000000d06177211 */ /* 0x000fe200000f0cff */
[----:B------:R-:W-:Y:S01]  /*0670*/  IMAD.WIDE.U32 R20, R10, 0x2, R20 ;  /* 0x000000020a147825 */ /* 0x000fe200078e0014 */
[----:B------:R-:W-:-:S03]  /*0680*/  LOP3.LUT R0, R8, 0x1f, RZ, 0xc0, !PT ;  /* 0x0000001f08007812 */ /* 0x000fc600078ec0ff */
[C---:B------:R-:W-:Y:S01]  /*0690*/  IMAD.WIDE.U32 R30, R10.reuse, 0x2, R30 ;  /* 0x000000020a1e7825 */ /* 0x040fe200078e001e */
[----:B------:R1:W3:Y:S01]  /*06a0*/  LDG.E.U16 R38, desc[UR10][R20.64] ;  /* 0x0000000a14267981 */ /* 0x0002e2000c1e1500 */
[-C--:B0-----:R-:W-:Y:S02]  /*06b0*/  LEA R18, P1, R101, R12.reuse, 0x8 ;  /* 0x0000000c65127211 */ /* 0x081fe400078240ff */
[----:B------:R-:W-:Y:S01]  /*06c0*/  LEA R12, P0, R99, R12, 0x8 ;  /* 0x0000000c630c7211 */ /* 0x000fe200078040ff */
[----:B------:R-:W-:Y:S01]  /*06d0*/  IMAD.WIDE.U32 R32, R10, 0x2, R32 ;  /* 0x000000020a207825 */ /* 0x000fe200078e0020 */
[-C--:B------:R-:W-:Y:S01]  /*06e0*/  LEA.HI.X R19, R4, R13.reuse, RZ, 0x1, P1 ;  /* 0x0000000d04137211 */ /* 0x080fe200008f0cff */
[----:B------:R-:W3:Y:S01]  /*06f0*/  LDG.E.U16 R30, desc[UR10][R30.64] ;  /* 0x0000000a1e1e7981 */ /* 0x000ee2000c1e1500 */
[----:B------:R-:W-:Y:S01]  /*0700*/  LEA.HI.X R13, R2, R13, RZ, 0x1, P0 ;  /* 0x0000000d020d7211 */ /* 0x000fe200000f0cff */
[----:B------:R-:W-:Y:S02]  /*0710*/  IMAD.WIDE.U32 R34, R10, 0x2, R34 ;  /* 0x000000020a227825 */ /* 0x000fe400078e0022 */
[----:B------:R-:W3:Y:S02]  /*0720*/  LDG.E.U16 R32, desc[UR10][R32.64] ;  /* 0x0000000a20207981 */ /* 0x000ee4000c1e1500 */
[----:B-1----:R-:W-:-:S02]  /*0730*/  IMAD.WIDE.U32 R20, R0, 0x2, R36 ;  /* 0x0000000200147825 */ /* 0x002fc400078e0024 */
[----:B------:R-:W3:Y:S02]  /*0740*/  LDG.E.U16 R34, desc[UR10][R34.64] ;  /* 0x0000000a22227981 */ /* 0x000ee4000c1e1500 */
[C---:B------:R-:W-:Y:S02]  /*0750*/  IMAD.WIDE.U32 R22, R0.reuse, 0x2, R22 ;  /* 0x0000000200167825 */ /* 0x040fe400078e0016 */
[----:B------:R-:W3:Y:S02]  /*0760*/  LDG.E.U16 R31, desc[UR10][R20.64] ;  /* 0x0000000a141f7981 */ /* 0x000ee4000c1e1500 */
[C---:B------:R-:W-:Y:S02]  /*0770*/  IMAD.WIDE.U32 R18, R0.reuse, 0x2, R18 ;  /* 0x0000000200127825 */ /* 0x040fe400078e0012 */
[----:B------:R-:W3:Y:S02]  /*0780*/  LDG.E.U16 R33, desc[UR10][R20.64+0x40] ;  /* 0x0000400a14217981 */ /* 0x000ee4000c1e1500 */
[----:B------:R-:W-:-:S02]  /*0790*/  IMAD.WIDE.U32 R12, R0, 0x2, R12 ;  /* 0x00000002000c7825 */ /* 0x000fc400078e000c */
[----:B------:R-:W3:Y:S04]  /*07a0*/  LDG.E.U16 R35, desc[UR10][R20.64+0x80] ;  /* 0x0000800a14237981 */ /* 0x000ee8000c1e1500 */
[----:B------:R-:W3:Y:S04]  /*07b0*/  LDG.E.U16 R36, desc[UR10][R20.64+0xc0] ;  /* 0x0000c00a14247981 */ /* 0x000ee8000c1e1500 */
[----:B------:R-:W3:Y:S04]  /*07c0*/  LDG.E.U16 R37, desc[UR10][R22.64] ;  /* 0x0000000a16257981 */ /* 0x000ee8000c1e1500 */
[----:B------:R-:W3:Y:S04]  /*07d0*/  LDG.E.U16 R39, desc[UR10][R22.64+0x40] ;  /* 0x0000400a16277981 */ /* 0x000ee8000c1e1500 */
[----:B------:R-:W3:Y:S04]  /*07e0*/  LDG.E.U16 R40, desc[UR10][R22.64+0x80] ;  /* 0x0000800a16287981 */ /* 0x000ee8000c1e1500 */
[----:B------:R0:W3:Y:S04]  /*07f0*/  LDG.E.U16 R41, desc[UR10][R22.64+0xc0] ;  /* 0x0000c00a16297981 */ /* 0x0000e8000c1e1500 */
[----:B------:R-:W3:Y:S04]  /*0800*/  LDG.E.U16 R42, desc[UR10][R18.64] ;  /* 0x0000000a122a7981 */ /* 0x000ee8000c1e1500 */
[----:B------:R-:W3:Y:S04]  /*0810*/  LDG.E.U16 R43, desc[UR10][R18.64+0x40] ;  /* 0x0000400a122b7981 */ /* 0x000ee8000c1e1500 */
[----:B------:R-:W3:Y:S04]  /*0820*/  LDG.E.U16 R44, desc[UR10][R18.64+0x80] ;  /* 0x0000800a122c7981 */ /* 0x000ee8000c1e1500 */
[----:B------:R1:W3:Y:S04]  /*0830*/  LDG.E.U16 R20, desc[UR10][R18.64+0xc0] ;  /* 0x0000c00a12147981 */ /* 0x0002e8000c1e1500 */
[----:B------:R-:W3:Y:S04]  /*0840*/  LDG.E.U16 R21, desc[UR10][R12.64] ;  /* 0x0000000a0c157981 */ /* 0x000ee8000c1e1500 */
[----:B------:R-:W3:Y:S04]  /*0850*/  LDG.E.U16 R98, desc[UR10][R12.64+0x40] ;  /* 0x0000400a0c627981 */ /* 0x000ee8000c1e1500 */
[----:B------:R-:W3:Y:S04]  /*0860*/  LDG.E.U16 R100, desc[UR10][R12.64+0x80] ;  /* 0x0000800a0c647981 */ /* 0x000ee8000c1e1500 */
[----:B------:R-:W3:Y:S01]  /*0870*/  LDG.E.U16 R102, desc[UR10][R12.64+0xc0] ;  /* 0x0000c00a0c667981 */ /* 0x000ee2000c1e1500 */
[----:B------:R-:W1:Y:S01]  /*0880*/  S2UR UR8, SR_CgaCtaId ;  /* 0x00000000000879c3 */ /* 0x000e620000008800 */
[----:B------:R-:W-:Y:S01]  /*0890*/  UMOV UR4, 0x400 ;  /* 0x0000040000047882 */ /* 0x000fe20000000000 */
[--C-:B0-----:R-:W-:Y:S01]  /*08a0*/  IMAD R23, R10, 0x2, R105.reuse ;  /* 0x000000020a177824 */ /* 0x101fe200078e0269 */
[----:B------:R-:W-:Y:S01]  /*08b0*/  SHF.R.U32.HI R10, RZ, 0x1, R105 ;  /* 0x00000001ff0a7819 */ /* 0x000fe20000011669 */
[----:B------:R-:W-:-:S05]  /*08c0*/  IMAD R45, R0, 0x2, R96 ;  /* 0x00000002002d7824 */ /* 0x000fca00078e0260 */
[----:B-1----:R-:W-:Y:S02]  /*08d0*/  LOP3.LUT R18, R45, R10, RZ, 0x3c, !PT ;  /* 0x0000000a2d127212 */ /* 0x002fe400078e3cff */
[----:B------:R-:W-:Y:S01]  /*08e0*/  LOP3.LUT R10, R23, 0x10, RZ, 0x3c, !PT ;  /* 0x00000010170a7812 */ /* 0x000fe200078e3cff */
[----:B------:R-:W-:-:S04]  /*08f0*/  ULEA UR8, UR8, UR4, 0x18 ;  /* 0x0000000408087291 */ /* 0x000fc8000f8ec03f */
[----:B------:R-:W-:Y:S02]  /*0900*/  UIADD3 UR4, UR8, 0x1000, URZ ;  /* 0x0000100008047890 */ /* 0x000fe4000fffe03f */
[----:B------:R-:W-:Y:S02]  /*0910*/  USHF.R.U32.HI UR5, URZ, 0x4, UR8 ;  /* 0x000000043f057899 */ /* 0x000fe40008011608 */
[----:B------:R-:W-:Y:S02]  /*0920*/  USHF.R.U32.HI UR4, URZ, 0x4, UR4 ;  /* 0x000000043f047899 */ /* 0x000fe40008011604 */
[----:B------:R-:W-:Y:S02]  /*0930*/  USGXT.U32 UR5, UR5, 0xe ;  /* 0x0000000e0505789a */ /* 0x000fe40008000000 */
[----:B------:R-:W-:Y:S02]  /*0940*/  USGXT.U32 UR4, UR4, 0xe ;  /* 0x0000000e0404789a */ /* 0x000fe40008000000 */
[----:B------:R-:W-:Y:S01]  /*0950*/  ULOP3.LUT UR6, UR5, 0x800000, URZ, 0xfc, !UPT ;  /* 0x0080000005067892 */ /* 0x000fe2000f8efc3f */
[----:B------:R-:W-:-:S02]  /*0960*/  UMOV UR7, 0x40000040 ;  /* 0x4000004000077882 */ /* 0x000fc40000000000 */
[----:B------:R-:W-:Y:S01]  /*0970*/  UMOV UR5, 0xc0000010 ;  /* 0xc000001000057882 */ /* 0x000fe20000000000 */
[----:B--2---:R-:W-:Y:S04]  /*0980*/  STS.U16 [R23+UR8+0x1000], R9 ;  /* 0x0010000917007988 */ /* 0x004fe80008000408 */
[----:B----4-:R-:W-:Y:S04]  /*0990*/  STS.U16 [R23+UR8+0x1100], R14 ;  /* 0x0011000e17007988 */ /* 0x010fe80008000408 */
[----:B-----5:R-:W-:Y:S04]  /*09a0*/  STS.U16 [R23+UR8+0x1200], R16 ;  /* 0x0012001017007988 */ /* 0x020fe80008000408 */
[----:B---3--:R-:W-:Y:S04]  /*09b0*/  STS.U16 [R23+UR8+0x1300], R24 ;  /* 0x0013001817007988 */ /* 0x008fe80008000408 */
[----:B------:R-:W-:Y:S04]  /*09c0*/  STS.U16 [R23+UR8+0x1400], R26 ;  /* 0x0014001a17007988 */ /* 0x000fe80008000408 */
        /* <DEDUP_REMOVED lines=11> */
[----:B------:R-:W-:Y:S04]  /*0a80*/  STS.U16 [R18+UR8], R31 ;  /* 0x0000001f12007988 */ /* 0x000fe80008000408 */
        /* <DEDUP_REMOVED lines=9> */
[----:B------:R0:W-:Y:S04]  /*0b20*/  STS.U16 [R18+UR8+0xc00], R44 ;  /* 0x000c002c12007988 */ /* 0x0001e80008000408 */
[----:B------:R-:W-:Y:S04]  /*0b30*/  STS.U16 [R18+UR8+0xc40], R20 ;  /* 0x000c401412007988 */ /* 0x000fe80008000408 */
[----:B------:R-:W-:Y:S04]  /*0b40*/  STS.U16 [R18+UR8+0x640], R21 ;  /* 0x0006401512007988 */ /* 0x000fe80008000408 */
[----:B------:R-:W-:Y:S04]  /*0b50*/  STS.U16 [R18+UR8+0x600], R98 ;  /* 0x0006006212007988 */ /* 0x000fe80008000408 */
[----:B------:R1:W-:Y:S04]  /*0b60*/  STS.U16 [R18+UR8+0xe40], R100 ;  /* 0x000e406412007988 */ /* 0x0003e80008000408 */
[----:B------:R2:W-:Y:S01]  /*0b70*/  STS.U16 [R18+UR8+0xe00], R102 ;  /* 0x000e006612007988 */ /* 0x0005e20008000408 */
[----:B------:R-:W-:Y:S06]  /*0b80*/  BAR.SYNC.DEFER_BLOCKING 0x0 ;  /* 0x0000000000007b1d */ /* 0x000fec0000010000 */
[----:B0-----:R-:W-:-:S06]  /*0b90*/  WARPGROUP.ARRIVE ;  /* 0x00000000000079c5 */ /* 0x001fcc0000000000 */
[----:B------:R-:W-:Y:S01]  /*0ba0*/  HGMMA.64x128x16.F32.BF16 R24, gdesc[UR4].tnspB, RZ, !UPT, gsb0 ;  /* 0x41e00000041879f0 */ /* 0x000fe2000c0018ff */
[----:B------:R-:W-:Y:S01]  /*0bb0*/  IMAD.SHL.U32 R9, R8, 0x20, RZ ;  /* 0x0000002008097824 */ /* 0x000fe200078e00ff */
[----:B------:R-:W-:-:S04]  /*0bc0*/  SHF.R.S32.HI R11, RZ, 0x2, R8 ;  /* 0x00000002ff0b7819 */ /* 0x000fc80000011408 */
[----:B------:R-:W-:Y:S01]  /*0bd0*/  LOP3.LUT R10, R9, 0x60, RZ, 0xc0, !PT ;  /* 0x00000060090a7812 */ /* 0x000fe200078ec0ff */
[----:B------:R-:W-:Y:S01]  /*0be0*/  IMAD.SHL.U32 R9, R8, 0x10, RZ ;  /* 0x0000001008097824 */ /* 0x000fe200078e00ff */
[----:B-1----:R-:W-:-:S04]  /*0bf0*/  SGXT R100, R11, 0x1 ;  /* 0x000000010b64781a */ /* 0x002fc80000000200 */
[----:B------:R-:W-:Y:S01]  /*0c00*/  LOP3.LUT R11, R10, 0x780, R9, 0xf8, !PT ;  /* 0x000007800a0b7812 */ /* 0x000fe200078ef809 */
[----:B------:R-:W-:-:S05]  /*0c10*/  IMAD.SHL.U32 R10, R8, 0x100, RZ ;  /* 0x00000100080a7824 */ /* 0x000fca00078e00ff */
[----:B------:R-:W-:-:S04]  /*0c20*/  LOP3.LUT R10, R10, 0x1800, RZ, 0xc0, !PT ;  /* 0x000018000a0a7812 */ /* 0x000fc800078ec0ff */
[----:B------:R-:W-:Y:S02]  /*0c30*/  LOP3.LUT R10, R10, 0x70, R9, 0xf8, !PT ;  /* 0x000000700a0a7812 */ /* 0x000fe400078ef809 */
[----:B------:R-:W-:Y:S01]  /*0c40*/  SHF.R.S32.HI R9, RZ, 0x5, R8 ;  /* 0x00000005ff097819 */ /* 0x000fe20000011408 */
[----:B------:R-:W-:-:S03]  /*0c50*/  IMAD.SHL.U32 R8, R8, 0x2, RZ ;  /* 0x0000000208087824 */ /* 0x000fc600078e00ff */
[----:B------:R-:W-:Y:S02]  /*0c60*/  SGXT R9, R9, 0x1 ;  /* 0x000000010909781a */ /* 0x000fe40000000200 */
[----:B------:R-:W-:Y:S02]  /*0c70*/  LOP3.LUT R100, R11, 0x2010, R100, 0xf8, !PT ;  /* 0x000020100b647812 */ /* 0x000fe400078ef864 */
[----:B------:R-:W-:Y:S02]  /*0c80*/  LOP3.LUT R17, R10, 0x2010, R9, 0x78, !PT ;  /* 0x000020100a117812 */ /* 0x000fe400078e7809 */
[----:B------:R-:W-:Y:S02]  /*0c90*/  LOP3.LUT R98, R8, 0x80, RZ, 0xc0, !PT ;  /* 0x0000008008627812 */ /* 0x000fe400078ec0ff */
[----:B--2---:R-:W-:Y:S02]  /*0ca0*/  LOP3.LUT R102, R100, 0x10, RZ, 0x3c, !PT ;  /* 0x0000001064667812 */ /* 0x004fe400078e3cff */
[----:B------:R-:W-:Y:S01]  /*0cb0*/  IADD3 R98, R17, UR8, R98 ;  /* 0x0000000811627c10 */ /* 0x000fe2000fffe062 */
[----:B------:R-:W-:-:S02]  /*0cc0*/  WARPGROUP.DEPBAR.LE gsb0, 0x0 ;  /* 0x00008000000079c5 */ /* 0x000fc40000010000 */
[----:B------:R-:W-:Y:S01]  /*0cd0*/  MOV R12, R24 ;  /* 0x00000018000c7202 */ /* 0x000fe20000000f00 */
[----:B------:R-:W-:Y:S02]  /*0ce0*/  IMAD.MOV.U32 R13, RZ, RZ, R26 ;  /* 0x000000ffff0d7224 */ /* 0x000fe400078e001a */
[----:B------:R-:W-:Y:S02]  /*0cf0*/  IMAD.MOV.U32 R14, RZ, RZ, R40 ;  /* 0x000000ffff0e7224 */ /* 0x000fe400078e0028 */
[----:B------:R-:W-:Y:S01]  /*0d00*/  IMAD.MOV.U32 R15, RZ, RZ, R42 ;  /* 0x000000ffff0f7224 */ /* 0x000fe200078e002a */
[----:B------:R-:W-:Y:S01]  /*0d10*/  BAR.SYNC.DEFER_BLOCKING 0x0 ;  /* 0x0000000000007b1d */ /* 0x000fe20000010000 */
[----:B------:R-:W-:Y:S01]  /*0d20*/  MOV R8, R28 ;  /* 0x0000001c00087202 */ /* 0x000fe20000000f00 */
[----:B------:R-:W-:Y:S01]  /*0d30*/  IMAD.MOV.U32 R24, RZ, RZ, R29 ;  /* 0x000000ffff187224 */ /* 0x000fe200078e001d */
[----:B------:R-:W-:Y:S01]  /*0d40*/  MOV R20, R25 ;  /* 0x0000001900147202 */ /* 0x000fe20000000f00 */
[----:B------:R-:W-:Y:S01]  /*0d50*/  IMAD.MOV.U32 R9, RZ, RZ, R30 ;  /* 0x000000ffff097224 */ /* 0x000fe200078e001e */
[----:B------:R-:W-:Y:S01]  /*0d60*/  MOV R26, R45 ;  /* 0x0000002d001a7202 */ /* 0x000fe20000000f00 */
[----:B------:R-:W-:-:S02]  /*0d70*/  IMAD.MOV.U32 R10, RZ, RZ, R44 ;  /* 0x000000ffff0a7224 */ /* 0x000fc400078e002c */
[----:B------:R-:W-:Y:S02]  /*0d80*/  IMAD.MOV.U32 R11, RZ, RZ, R46 ;  /* 0x000000ffff0b7224 */ /* 0x000fe400078e002e */
[----:B------:R-:W-:Y:S02]  /*0d90*/  IMAD.MOV.U32 R16, RZ, RZ, R36 ;  /* 0x000000ffff107224 */ /* 0x000fe400078e0024 */
[----:B------:R-:W-:Y:S02]  /*0da0*/  IMAD.MOV.U32 R17, RZ, RZ, R38 ;  /* 0x000000ffff117224 */ /* 0x000fe400078e0026 */
[----:B------:R-:W-:Y:S02]  /*0db0*/  IMAD.MOV.U32 R18, RZ, RZ, R52 ;  /* 0x000000ffff127224 */ /* 0x000fe400078e0034 */
[----:B------:R-:W-:Y:S02]  /*0dc0*/  IMAD.MOV.U32 R19, RZ, RZ, R54 ;  /* 0x000000ffff137224 */ /* 0x000fe400078e0036 */
[----:B------:R-:W-:-:S02]  /*0dd0*/  IMAD.MOV.U32 R21, RZ, RZ, R27 ;  /* 0x000000ffff157224 */ /* 0x000fc400078e001b */
[----:B------:R-:W-:Y:S02]  /*0de0*/  IMAD.MOV.U32 R25, RZ, RZ, R31 ;  /* 0x000000ffff197224 */ /* 0x000fe400078e001f */
[----:B------:R-:W-:Y:S01]  /*0df0*/  IMAD.MOV.U32 R28, RZ, RZ, R33 ;  /* 0x000000ffff1c7224 */ /* 0x000fe200078e0021 */
[----:B------:R0:W-:Y:S01]  /*0e00*/  STS.128 [R100+UR8], R12 ;  /* 0x0000000c64007988 */ /* 0x0001e20008000c08 */
[----:B------:R-:W-:Y:S02]  /*0e10*/  IMAD.MOV.U32 R29, RZ, RZ, R35 ;  /* 0x000000ffff1d7224 */ /* 0x000fe400078e0023 */
[----:B------:R-:W-:Y:S02]  /*0e20*/  IMAD.MOV.U32 R22, RZ, RZ, R41 ;  /* 0x000000ffff167224 */ /* 0x000fe400078e0029 */
[----:B------:R-:W-:Y:S02]  /*0e30*/  IMAD.MOV.U32 R23, RZ, RZ, R43 ;  /* 0x000000ffff177224 */ /* 0x000fe400078e002b */
[----:B------:R-:W-:-:S02]  /*0e40*/  IMAD.MOV.U32 R27, RZ, RZ, R47 ;  /* 0x000000ffff1b7224 */ /* 0x000fc400078e002f */
[----:B------:R-:W-:Y:S02]  /*0e50*/  IMAD.MOV.U32 R30, RZ, RZ, R49 ;  /* 0x000000ffff1e7224 */ /* 0x000fe400078e0031 */
[----:B------:R-:W-:Y:S02]  /*0e60*/  IMAD.MOV.U32 R31, RZ, RZ, R51 ;  /* 0x000000ffff1f7224 */ /* 0x000fe400078e0033 */
[----:B------:R-:W-:Y:S02]  /*0e70*/  IMAD.MOV.U32 R33, RZ, RZ, R39 ;  /* 0x000000ffff217224 */ /* 0x000fe400078e0027 */
[----:B------:R-:W-:Y:S01]  /*0e80*/  IMAD.MOV.U32 R35, RZ, RZ, R55 ;  /* 0x000000ffff237224 */ /* 0x000fe200078e0037 */
[----:B0-----:R-:W-:Y:S01]  /*0e90*/  MOV R14, R48 ;  /* 0x00000030000e7202 */ /* 0x001fe20000000f00 */
[----:B------:R-:W-:Y:S01]  /*0ea0*/  IMAD.MOV.U32 R12, RZ, RZ, R32 ;  /* 0x000000ffff0c7224 */ /* 0x000fe200078e0020 */
[----:B------:R-:W-:Y:S01]  /*0eb0*/  MOV R32, R37 ;  /* 0x0000002500207202 */ /* 0x000fe20000000f00 */
[----:B------:R-:W-:-:S02]  /*0ec0*/  IMAD.MOV.U32 R13, RZ, RZ, R34 ;  /* 0x000000ffff0d7224 */ /* 0x000fc400078e0022 */
[----:B------:R-:W-:Y:S02]  /*0ed0*/  IMAD.MOV.U32 R15, RZ, RZ, R50 ;  /* 0x000000ffff0f7224 */ /* 0x000fe400078e0032 */
[----:B------:R-:W-:Y:S01]  /*0ee0*/  IMAD.MOV.U32 R34, RZ, RZ, R53 ;  /* 0x000000ffff227224 */ /* 0x000fe200078e0035 */
[----:B------:R-:W-:Y:S04]  /*0ef0*/  STS.128 [R100+UR8+0x800], R8 ;  /* 0x0008000864007988 */ /* 0x000fe80008000c08 */
[----:B------:R-:W-:Y:S01]  /*0f00*/  STS.128 [R100+UR8+0x1800], R16 ;  /* 0x0018001064007988 */ /* 0x000fe20008000c08 */
[----:B------:R-:W-:Y:S01]  /*0f10*/  IMAD.MOV.U32 R48, RZ, RZ, R60 ;  /* 0x000000ffff307224 */ /* 0x000fe200078e003c */
[----:B------:R-:W-:Y:S02]  /*0f20*/  MOV R46, R72 ;  /* 0x00000048002e7202 */ /* 0x000fe40000000f00 */
[----:B------:R-:W-:Y:S01]  /*0f30*/  STS.128 [R100+UR8+0x1000], R12 ;  /* 0x0010000c64007988 */ /* 0x000fe20008000c08 */
[----:B------:R-:W-:Y:S01]  /*0f40*/  IMAD.MOV.U32 R49, RZ, RZ, R62 ;  /* 0x000000ffff317224 */ /* 0x000fe200078e003e */
[----:B------:R-:W-:Y:S01]  /*0f50*/  MOV R40, R64 ;  /* 0x0000004000287202 */ /* 0x000fe20000000f00 */
[----:B------:R-:W-:Y:S01]  /*0f60*/  IMAD.MOV.U32 R50, RZ, RZ, R76 ;  /* 0x000000ffff327224 */ /* 0x000fe200078e004c */
[----:B------:R-:W-:Y:S01]  /*0f70*/  STS.128 [R102+UR8], R20 ;  /* 0x0000001466007988 */ /* 0x000fe20008000c08 */
[----:B------:R-:W-:Y:S01]  /*0f80*/  IMAD.MOV.U32 R51, RZ, RZ, R78 ;  /* 0x000000ffff337224 */ /* 0x000fe200078e004e */
[----:B------:R-:W0:Y:S02]  /*0f90*/  LDC.64 R52, c[0x0][0x220] ;  /* 0x00008800ff347b82 */ /* 0x000e240000000a00 */
[----:B------:R-:W-:Y:S04]  /*0fa0*/  STS.128 [R102+UR8+0x800], R24 ;  /* 0x0008001866007988 */ /* 0x000fe80008000c08 */
[----:B------:R-:W-:Y:S04]  /*0fb0*/  STS.128 [R102+UR8+0x1000], R28 ;  /* 0x0010001c66007988 */ /* 0x000fe80008000c08 */
[----:B------:R-:W-:Y:S01]  /*0fc0*/  STS.128 [R102+UR8+0x1800], R32 ;  /* 0x0018002066007988 */ /* 0x000fe20008000c08 */
[----:B------:R-:W-:Y:S01]  /*0fd0*/  BAR.SYNC.DEFER_BLOCKING 0x0 ;  /* 0x0000000000007b1d */ /* 0x000fe20000010000 */
[----:B------:R-:W-:-:S02]  /*0fe0*/  IMAD.MOV.U32 R44, RZ, RZ, R56 ;  /* 0x000000ffff2c7224 */ /* 0x000fc400078e0038 */
[----:B------:R-:W-:-:S03]  /*0ff0*/  IMAD.MOV.U32 R45, RZ, RZ, R58 ;  /* 0x000000ffff2d7224 */ /* 0x000fc600078e003a */
[----:B------:R-:W1:Y:S04]  /*1000*/  LDS.128 R8, [R98] ;  /* 0x0000000062087984 */ /* 0x000e680000000c00 */
[----:B------:R-:W-:Y:S04]  /*1010*/  LDS.128 R12, [R98+0x100] ;  /* 0x00010000620c7984 */ /* 0x000fe80000000c00 */
[----:B------:R-:W-:Y:S04]  /*1020*/  LDS.128 R16, [R98+0x200] ;  /* 0x0002000062107984 */ /* 0x000fe80000000c00 */
[----:B------:R-:W-:Y:S04]  /*1030*/  LDS.128 R20, [R98+0x300] ;  /* 0x0003000062147984 */ /* 0x000fe80000000c00 */
[----:B------:R-:W-:Y:S04]  /*1040*/  LDS.128 R24, [R98+0x400] ;  /* 0x0004000062187984 */ /* 0x000fe80000000c00 */
[----:B------:R-:W-:Y:S04]  /*1050*/  LDS.128 R28, [R98+0x500] ;  /* 0x00050000621c7984 */ /* 0x000fe80000000c00 */
[----:B------:R-:W-:Y:S04]  /*1060*/  LDS.128 R32, [R98+0x600] ;  /* 0x0006000062207984 */ /* 0x000fe80000000c00 */
[----:B------:R-:W-:Y:S01]  /*1070*/  LDS.128 R36, [R98+0x700] ;  /* 0x0007000062247984 */ /* 0x000fe20000000c00 */
[----:B------:R-:W-:Y:S01]  /*1080*/  BAR.SYNC.DEFER_BLOCKING 0x0 ;  /* 0x0000000000007b1d */ /* 0x000fe20000010000 */
[----:B------:R-:W-:-:S02]  /*1090*/  IMAD.MOV.U32 R47, RZ, RZ, R74 ;  /* 0x000000ffff2f7224 */ /* 0x000fc400078e004a */
[----:B------:R-:W-:Y:S02]  /*10a0*/  IMAD.MOV.U32 R41, RZ, RZ, R66 ;  /* 0x000000ffff297224 */ /* 0x000fe400078e0042 */
[----:B------:R-:W-:Y:S02]  /*10b0*/  IMAD.MOV.U32 R42, RZ, RZ, R80 ;  /* 0x000000ffff2a7224 */ /* 0x000fe400078e0050 */
[----:B------:R-:W-:Y:S01]  /*10c0*/  IMAD.MOV.U32 R43, RZ, RZ, R82 ;  /* 0x000000ffff2b7224 */ /* 0x000fe200078e0052 */
[----:B------:R-:W-:Y:S01]  /*10d0*/  MOV R56, R61 ;  /* 0x0000003d00387202 */ /* 0x000fe20000000f00 */
[----:B------:R-:W-:Y:S01]  /*10e0*/  IMAD.MOV.U32 R58, RZ, RZ, R77 ;  /* 0x000000ffff3a7224 */ /* 0x000fe200078e004d */
[----:B------:R-:W-:Y:S01]  /*10f0*/  MOV R61, R67 ;  /* 0x00000043003d7202 */ /* 0x000fe20000000f00 */
[----:B------:R-:W-:Y:S02]  /*1100*/  IMAD.MOV.U32 R60, RZ, RZ, R65 ;  /* 0x000000ffff3c7224 */ /* 0x000fe400078e0041 */
[----:B------:R-:W-:Y:S01]  /*1110*/  IMAD.MOV.U32 R62, RZ, RZ, R81 ;  /* 0x000000ffff3e7224 */ /* 0x000fe200078e0051 */
[----:B------:R2:W-:Y:S04]  /*1120*/  STS.128 [R100+UR8+0x800], R48 ;  /* 0x0008003064007988 */ /* 0x0005e80008000c08 */
[----:B------:R3:W-:Y:S04]  /*1130*/  STS.128 [R100+UR8], R44 ;  /* 0x0000002c64007988 */ /* 0x0007e80008000c08 */
[----:B------:R4:W-:Y:S01]  /*1140*/  STS.128 [R100+UR8+0x1000], R40 ;  /* 0x0010002864007988 */ /* 0x0009e20008000c08 */
[----:B--2---:R-:W-:-:S02]  /*1150*/  IMAD.MOV.U32 R48, RZ, RZ, R57 ;  /* 0x000000ffff307224 */ /* 0x004fc400078e0039 */
[----:B------:R-:W-:Y:S02]  /*1160*/  IMAD.MOV.U32 R49, RZ, RZ, R59 ;  /* 0x000000ffff317224 */ /* 0x000fe400078e003b */
[----:B---3--:R-:W-:Y:S01]  /*1170*/  IMAD.MOV.U32 R44, RZ, RZ, R68 ;  /* 0x000000ffff2c7224 */ /* 0x008fe200078e0044 */
[----:B------:R-:W-:Y:S01]  /*1180*/  MOV R46, R84 ;  /* 0x00000054002e7202 */ /* 0x000fe20000000f00 */
[----:B------:R-:W-:Y:S02]  /*1190*/  IMAD.MOV.U32 R45, RZ, RZ, R70 ;  /* 0x000000ffff2d7224 */ /* 0x000fe400078e0046 */
[----:B------:R-:W-:Y:S01]  /*11a0*/  IMAD.MOV.U32 R47, RZ, RZ, R86 ;  /* 0x000000ffff2f7224 */ /* 0x000fe200078e0056 */
[----:B----4-:R-:W-:Y:S01]  /*11b0*/  MOV R42, R85 ;  /* 0x00000055002a7202 */ /* 0x010fe20000000f00 */
[----:B------:R-:W-:Y:S02]  /*11c0*/  IMAD.MOV.U32 R57, RZ, RZ, R63 ;  /* 0x000000ffff397224 */ /* 0x000fe400078e003f */
[----:B------:R-:W-:-:S02]  /*11d0*/  IMAD.MOV.U32 R50, RZ, RZ, R73 ;  /* 0x000000ffff327224 */ /* 0x000fc400078e0049 */
[----:B------:R-:W-:Y:S02]  /*11e0*/  IMAD.MOV.U32 R51, RZ, RZ, R75 ;  /* 0x000000ffff337224 */ /* 0x000fe400078e004b */
[----:B------:R-:W-:Y:S02]  /*11f0*/  IMAD.MOV.U32 R59, RZ, RZ, R79 ;  /* 0x000000ffff3b7224 */ /* 0x000fe400078e004f */
[----:B------:R-:W-:Y:S02]  /*1200*/  IMAD.MOV.U32 R63, RZ, RZ, R83 ;  /* 0x000000ffff3f7224 */ /* 0x000fe400078e0053 */
[----:B------:R-:W-:Y:S02]  /*1210*/  IMAD.MOV.U32 R40, RZ, RZ, R69 ;  /* 0x000000ffff287224 */ /* 0x000fe400078e0045 */
[----:B------:R-:W-:Y:S02]  /*1220*/  IMAD.MOV.U32 R41, RZ, RZ, R71 ;  /* 0x000000ffff297224 */ /* 0x000fe400078e0047 */
[----:B------:R-:W-:Y:S01]  /*1230*/  IMAD.MOV.U32 R43, RZ, RZ, R87 ;  /* 0x000000ffff2b7224 */ /* 0x000fe200078e0057 */
[----:B------:R0:W-:Y:S04]  /*1240*/  STS.128 [R100+UR8+0x1800], R44 ;  /* 0x0018002c64007988 */ /* 0x0001e80008000c08 */
[----:B------:R2:W-:Y:S04]  /*1250*/  STS.128 [R102+UR8], R48 ;  /* 0x0000003066007988 */ /* 0x0005e80008000c08 */
[----:B------:R3:W-:Y:S04]  /*1260*/  STS.128 [R102+UR8+0x800], R56 ;  /* 0x0008003866007988 */ /* 0x0007e80008000c08 */
[----:B------:R4:W-:Y:S04]  /*1270*/  STS.128 [R102+UR8+0x1000], R60 ;  /* 0x0010003c66007988 */ /* 0x0009e80008000c08 */
[----:B------:R-:W-:Y:S01]  /*1280*/  STS.128 [R102+UR8+0x1800], R40 ;  /* 0x0018002866007988 */ /* 0x000fe20008000c08 */
[----:B------:R-:W-:Y:S01]  /*1290*/  BAR.SYNC.DEFER_BLOCKING 0x0 ;  /* 0x0000000000007b1d */ /* 0x000fe20000010000 */
[----:B0-----:R-:W-:-:S02]  /*12a0*/  LEA R44, P0, R105, R52, 0x4 ;  /* 0x00000034692c7211 */ /* 0x001fc400078020ff */
[----:B--2---:R-:W-:-:S03]  /*12b0*/  LEA R48, P3, R103, R52, 0x9 ;  /* 0x0000003467307211 */ /* 0x004fc600078648ff */
[----:B------:R-:W0:Y:S01]  /*12c0*/  LDS.128 R40, [R98] ;  /* 0x0000000062287984 */ /* 0x000e220000000c00 */
[C---:B------:R-:W-:Y:S01]  /*12d0*/  IMAD.SHL.U32 R66, R97.reuse, 0x80, RZ ;  /* 0x0000008061427824 */ /* 0x040fe200078e00ff */
[-C--:B---3--:R-:W-:Y:S01]  /*12e0*/  LEA R58, P6, R97, R52.reuse, 0x9 ;  /* 0x00000034613a7211 */ /* 0x088fe200078c48ff */
[----:B------:R-:W-:Y:S01]  /*12f0*/  IMAD.SHL.U32 R80, R95, 0x80, RZ ;  /* 0x000000805f507824 */ /* 0x000fe200078e00ff */
[-C--:B------:R-:W-:Y:S01]  /*1300*/  LEA.HI.X R45, R96, R53.reuse, RZ, 0x2, P0 ;  /* 0x00000035602d7211 */ /* 0x080fe200000f14ff */
[----:B------:R-:W-:Y:S01]  /*1310*/  IMAD.SHL.U32 R54, R90, 0x80, RZ ;  /* 0x000000805a367824 */ /* 0x000fe200078e00ff */
[-C--:B------:R-:W-:Y:S02]  /*1320*/  LEA R50, P4, R101, R52.reuse, 0x9 ;  /* 0x0000003465327211 */ /* 0x080fe400078848ff */
[----:B------:R-:W-:Y:S02]  /*1330*/  LEA.HI.X R49, R6, R53, RZ, 0x2, P3 ;  /* 0x0000003506317211 */ /* 0x000fe400018f14ff */
[----:B----4-:R-:W-:-:S02]  /*1340*/  LEA R60, P0, R95, R52, 0x9 ;  /* 0x000000345f3c7211 */ /* 0x010fc400078048ff */
[-C--:B------:R-:W-:Y:S02]  /*1350*/  LEA R90, P3, R90, R52.reuse, 0x9 ;  /* 0x000000345a5a7211 */ /* 0x080fe400078648ff */
[-C--:B------:R-:W-:Y:S01]  /*1360*/  LEA R56, P5, R99, R52.reuse, 0x9 ;  /* 0x0000003463387211 */ /* 0x080fe200078a48ff */
[----:B------:R-:W-:Y:S01]  /*1370*/  IMAD.SHL.U32 R78, R94, 0x80, RZ ;  /* 0x000000805e4e7824 */ /* 0x000fe200078e00ff */
[----:B------:R-:W-:Y:S01]  /*1380*/  SHF.L.U32 R76, R92, 0x7, RZ ;  /* 0x000000075c4c7819 */ /* 0x000fe200000006ff */
[----:B------:R-:W-:Y:S01]  /*1390*/  IMAD.SHL.U32 R72, R91, 0x80, RZ ;  /* 0x000000805b487824 */ /* 0x000fe200078e00ff */
[-C--:B------:R-:W-:Y:S02]  /*13a0*/  LEA.HI.X R59, R66, R53.reuse, RZ, 0x2, P6 ;  /* 0x00000035423b7211 */ /* 0x080fe400030f14ff */
[-C--:B------:R-:W-:Y:S02]  /*13b0*/  LEA R92, P2, R92, R52.reuse, 0x9 ;  /* 0x000000345c5c7211 */ /* 0x080fe400078448ff */
[----:B------:R-:W-:Y:S01]  /*13c0*/  LEA.HI.X R51, R4, R53, RZ, 0x2, P4 ;  /* 0x0000003504337211 */ /* 0x000fe200020f14ff */
[----:B------:R-:W-:Y:S01]  /*13d0*/  IMAD.SHL.U32 R4, R3, 0x80, RZ ;  /* 0x0000008003047824 */ /* 0x000fe200078e00ff */
[----:B------:R-:W-:-:S02]  /*13e0*/  LEA R62, P6, R91, R52, 0x9 ;  /* 0x000000345b3e7211 */ /* 0x000fc400078c48ff */
[-C--:B------:R-:W-:Y:S02]  /*13f0*/  LEA R94, P1, R94, R52.reuse, 0x9 ;  /* 0x000000345e5e7211 */ /* 0x080fe400078248ff */
[-C--:B------:R-:W-:Y:S02]  /*1400*/  LEA.HI.X R61, R80, R53.reuse, RZ, 0x2, P0 ;  /* 0x00000035503d7211 */ /* 0x080fe400000f14ff */
[-C--:B------:R-:W-:Y:S01]  /*1410*/  LEA.HI.X R91, R54, R53.reuse, RZ, 0x2, P3 ;  /* 0x00000035365b7211 */ /* 0x080fe200018f14ff */
[----:B------:R-:W-:Y:S01]  /*1420*/  IMAD.SHL.U32 R74, R93, 0x80, RZ ;  /* 0x000000805d4a7824 */ /* 0x000fe200078e00ff */
[-C--:B------:R-:W-:Y:S02]  /*1430*/  LEA.HI.X R57, R2, R53.reuse, RZ, 0x2, P5 ;  /* 0x0000003502397211 */ /* 0x080fe400028f14ff */
[-C--:B------:R-:W-:Y:S01]  /*1440*/  LEA R80, P3, R3, R52.reuse, 0x9 ;  /* 0x0000003403507211 */ /* 0x080fe200078648ff */
[----:B------:R-:W-:Y:S01]  /*1450*/  IMAD.SHL.U32 R46, R5, 0x80, RZ ;  /* 0x00000080052e7824 */ /* 0x000fe200078e00ff */
[----:B------:R-:W-:Y:S01]  /*1460*/  LEA R2, P5, R93, R52, 0x9 ;  /* 0x000000345d027211 */ /* 0x000fe200078a48ff */
[----:B------:R-:W-:Y:S01]  /*1470*/  IMAD.SHL.U32 R64, R88, 0x80, RZ ;  /* 0x0000008058407824 */ /* 0x000fe200078e00ff */
[-C--:B------:R-:W-:Y:S01]  /*1480*/  LEA.HI.X R93, R76, R53.reuse, RZ, 0x2, P2 ;  /* 0x000000354c5d7211 */ /* 0x080fe200010f14ff */
[----:B------:R-:W-:Y:S01]  /*1490*/  IMAD.SHL.U32 R68, R7, 0x80, RZ ;  /* 0x0000008007447824 */ /* 0x000fe200078e00ff */
[----:B------:R-:W-:-:S02]  /*14a0*/  LEA.HI.X R95, R78, R53, RZ, 0x2, P1 ;  /* 0x000000354e5f7211 */ /* 0x000fc400008f14ff */
[-C--:B------:R-:W-:Y:S02]  /*14b0*/  LEA R76, P2, R5, R52.reuse, 0x9 ;  /* 0x00000034054c7211 */ /* 0x080fe400078448ff */
[C---:B------:R-:W-:Y:S02]  /*14c0*/  SHF.L.U32 R70, R89.reuse, 0x7, RZ ;  /* 0x0000000759467819 */ /* 0x040fe400000006ff */
[-C--:B------:R-:W-:Y:S02]  /*14d0*/  LEA R88, P4, R88, R52.reuse, 0x9 ;  /* 0x0000003458587211 */ /* 0x080fe400078848ff */
[-C--:B------:R-:W-:Y:S02]  /*14e0*/  LEA R66, P0, R89, R52.reuse, 0x9 ;  /* 0x0000003459427211 */ /* 0x080fe400078048ff */
[----:B------:R-:W-:Y:S02]  /*14f0*/  LEA R78, P1, R7, R52, 0x9 ;  /* 0x00000034074e7211 */ /* 0x000fe400078248ff */
[-C--:B------:R-:W-:Y:S01]  /*1500*/  LEA.HI.X R81, R4, R53.reuse, RZ, 0x2, P3 ;  /* 0x0000003504517211 */ /* 0x080fe200018f14ff */
[----:B------:R-:W-:Y:S01]  /*1510*/  IMAD.WIDE.U32 R82, R0, 0x4, R44 ;  /* 0x0000000400527825 */ /* 0x000fe200078e002c */
[----:B------:R-:W2:Y:S01]  /*1520*/  LDS.128 R4, [R98+0x100] ;  /* 0x0001000062047984 */ /* 0x000ea20000000c00 */
[----:B------:R-:W-:-:S02]  /*1530*/  LEA.HI.X R63, R72, R53, RZ, 0x2, P6 ;  /* 0x00000035483f7211 */ /* 0x000fc400030f14ff */
[-C--:B------:R-:W-:Y:S02]  /*1540*/  LEA.HI.X R77, R46, R53.reuse, RZ, 0x2, P2 ;  /* 0x000000352e4d7211 */ /* 0x080fe400010f14ff */
[-C--:B------:R-:W-:Y:S01]  /*1550*/  LEA.HI.X R89, R64, R53.reuse, RZ, 0x2, P4 ;  /* 0x0000003540597211 */ /* 0x080fe200020f14ff */
[----:B------:R-:W3:Y:S01]  /*1560*/  LDS.128 R44, [R98+0x200] ;  /* 0x00020000622c7984 */ /* 0x000ee20000000c00 */
[-C--:B------:R-:W-:Y:S02]  /*1570*/  LEA.HI.X R3, R74, R53.reuse, RZ, 0x2, P5 ;  /* 0x000000354a037211 */ /* 0x080fe400028f14ff */
[-C--:B------:R-:W-:Y:S02]  /*1580*/  LEA.HI.X R67, R70, R53.reuse, RZ, 0x2, P0 ;  /* 0x0000003546437211 */ /* 0x080fe400000f14ff */
[----:B------:R-:W-:Y:S01]  /*1590*/  LEA.HI.X R79, R68, R53, RZ, 0x2, P1 ;  /* 0x00000035444f7211 */ /* 0x000fe200008f14ff */
[----:B-1----:R-:W-:Y:S01]  /*15a0*/  STG.E desc[UR10][R82.64], R8 ;  /* 0x0000000852007986 */ /* 0x002fe2000c10190a */
[----:B------:R-:W-:-:S03]  /*15b0*/  IMAD.WIDE.U32 R64, R0, 0x4, R56 ;  /* 0x0000000400407825 */ /* 0x000fc600078e0038 */
[----:B------:R-:W1:Y:S01]  /*15c0*/  LDS.128 R52, [R98+0x300] ;  /* 0x0003000062347984 */ /* 0x000e620000000c00 */
[----:B------:R-:W-:-:S03]  /*15d0*/  IMAD.WIDE.U32 R68, R0, 0x4, R58 ;  /* 0x0000000400447825 */ /* 0x000fc600078e003a */
[----:B------:R-:W-:Y:S01]  /*15e0*/  STG.E desc[UR10][R82.64+0x80], R10 ;  /* 0x0000800a52007986 */ /* 0x000fe2000c10190a */
[----:B------:R-:W-:-:S03]  /*15f0*/  IMAD.WIDE.U32 R70, R0, 0x4, R60 ;  /* 0x0000000400467825 */ /* 0x000fc600078e003c */
[----:B0-----:R-:W-:Y:S04]  /*1600*/  STG.E desc[UR10][R82.64+0x100], R40 ;  /* 0x0001002852007986 */ /* 0x001fe8000c10190a */
[----:B------:R0:W-:Y:S04]  /*1610*/  STG.E desc[UR10][R82.64+0x180], R42 ;  /* 0x0001802a52007986 */ /* 0x0001e8000c10190a */
[----:B------:R-:W4:Y:S01]  /*1620*/  LDS.128 R56, [R98+0x400] ;  /* 0x0004000062387984 */ /* 0x000f220000000c00 */
[----:B------:R-:W-:-:S03]  /*1630*/  IMAD.WIDE.U32 R84, R0, 0x4, R78 ;  /* 0x0000000400547825 */ /* 0x000fc600078e004e */
[----:B------:R-:W-:Y:S01]  /*1640*/  LDS.128 R72, [R98+0x600] ;  /* 0x0006000062487984 */ /* 0x000fe20000000c00 */
[----:B0-----:R-:W-:-:S03]  /*1650*/  IMAD.WIDE.U32 R82, R0, 0x4, R62 ;  /* 0x0000000400527825 */ /* 0x001fc600078e003e */
[----:B------:R-:W0:Y:S01]  /*1660*/  LDS.128 R60, [R98+0x500] ;  /* 0x00050000623c7984 */ /* 0x000e220000000c00 */
[----:B------:R-:W-:-:S03]  /*1670*/  IMAD.WIDE.U32 R86, R0, 0x4, R76 ;  /* 0x0000000400567825 */ /* 0x000fc600078e004c */
[----:B------:R-:W5:Y:S01]  /*1680*/  LDS.128 R76, [R98+0x700] ;  /* 0x00070000624c7984 */ /* 0x000f620000000c00 */
[----:B------:R-:W-:-:S04]  /*1690*/  IMAD.WIDE.U32 R48, R0, 0x4, R48 ;  /* 0x0000000400307825 */ /* 0x000fc800078e0030 */
[C---:B------:R-:W-:Y:S01]  /*16a0*/  IMAD.WIDE.U32 R50, R0.reuse, 0x4, R50 ;  /* 0x0000000400327825 */ /* 0x040fe200078e0032 */
[----:B------:R-:W-:Y:S03]  /*16b0*/  STG.E desc[UR10][R48.64], R12 ;  /* 0x0000000c30007986 */ /* 0x000fe6000c10190a */
[C---:B------:R-:W-:Y:S01]  /*16c0*/  IMAD.WIDE.U32 R94, R0.reuse, 0x4, R94 ;  /* 0x00000004005e7825 */ /* 0x040fe200078e005e */
[----:B------:R-:W-:Y:S03]  /*16d0*/  STG.E desc[UR10][R48.64+0x80], R14 ;  /* 0x0000800e30007986 */ /* 0x000fe6000c10190a */
[C---:B------:R-:W-:Y:S01]  /*16e0*/  IMAD.WIDE.U32 R92, R0.reuse, 0x4, R92 ;  /* 0x00000004005c7825 */ /* 0x040fe200078e005c */
[----:B--2---:R-:W-:Y:S04]  /*16f0*/  STG.E desc[UR10][R48.64+0x100], R4 ;  /* 0x0001000430007986 */ /* 0x004fe8000c10190a */
[----:B------:R-:W-:Y:S01]  /*1700*/  STG.E desc[UR10][R48.64+0x180], R6 ;  /* 0x0001800630007986 */ /* 0x000fe2000c10190a */
[----:B------:R-:W-:-:S03]  /*1710*/  IMAD.WIDE.U32 R90, R0, 0x4, R90 ;  /* 0x00000004005a7825 */ /* 0x000fc600078e005a */
[----:B------:R-:W-:Y:S01]  /*1720*/  STG.E desc[UR10][R50.64], R9 ;  /* 0x0000000932007986 */ /* 0x000fe2000c10190a */
[----:B------:R-:W-:-:S03]  /*1730*/  IMAD.WIDE.U32 R88, R0, 0x4, R88 ;  /* 0x0000000400587825 */ /* 0x000fc600078e0058 */
[----:B------:R-:W-:Y:S01]  /*1740*/  STG.E desc[UR10][R50.64+0x80], R11 ;  /* 0x0000800b32007986 */ /* 0x000fe2000c10190a */
[----:B------:R-:W-:-:S03]  /*1750*/  IMAD.WIDE.U32 R2, R0, 0x4, R2 ;  /* 0x0000000400027825 */ /* 0x000fc600078e0002 */
[----:B------:R-:W-:Y:S04]  /*1760*/  STG.E desc[UR10][R50.64+0x100], R41 ;  /* 0x0001002932007986 */ /* 0x000fe8000c10190a */
[----:B------:R-:W-:Y:S04]  /*1770*/  STG.E desc[UR10][R50.64+0x180], R43 ;  /* 0x0001802b32007986 */ /* 0x000fe8000c10190a */
[----:B------:R-:W-:Y:S04]  /*1780*/  STG.E desc[UR10][R64.64], R13 ;  /* 0x0000000d40007986 */ /* 0x000fe8000c10190a */
[----:B------:R-:W-:Y:S04]  /*1790*/  STG.E desc[UR10][R64.64+0x80], R15 ;  /* 0x0000800f40007986 */ /* 0x000fe8000c10190a */
[----:B------:R-:W-:Y:S04]  /*17a0*/  STG.E desc[UR10][R64.64+0x100], R5 ;  /* 0x0001000540007986 */ /* 0x000fe8000c10190a */
[----:B------:R-:W-:Y:S01]  /*17b0*/  STG.E desc[UR10][R64.64+0x180], R7 ;  /* 0x0001800740007986 */ /* 0x000fe2000c10190a */
[----:B------:R-:W-:-:S03]  /*17c0*/  IMAD.WIDE.U32 R66, R0, 0x4, R66 ;  /* 0x0000000400427825 */ /* 0x000fc600078e0042 */
[----:B------:R-:W-:Y:S04]  /*17d0*/  STG.E desc[UR10][R68.64], R16 ;  /* 0x0000001044007986 */ /* 0x000fe8000c10190a */
[----:B------:R-:W-:Y:S04]  /*17e0*/  STG.E desc[UR10][R68.64+0x80], R18 ;  /* 0x0000801244007986 */ /* 0x000fe8000c10190a */
[----:B---3--:R-:W-:Y:S04]  /*17f0*/  STG.E desc[UR10][R68.64+0x100], R44 ;  /* 0x0001002c44007986 */ /* 0x008fe8000c10190a */
[----:B------:R-:W-:Y:S04]  /*1800*/  STG.E desc[UR10][R68.64+0x180], R46 ;  /* 0x0001802e44007986 */ /* 0x000fe8000c10190a */
[----:B------:R-:W-:Y:S04]  /*1810*/  STG.E desc[UR10][R70.64], R20 ;  /* 0x0000001446007986 */ /* 0x000fe8000c10190a */
[----:B------:R-:W-:Y:S04]  /*1820*/  STG.E desc[UR10][R70.64+0x80], R22 ;  /* 0x0000801646007986 */ /* 0x000fe8000c10190a */
[----:B-1----:R-:W-:Y:S04]  /*1830*/  STG.E desc[UR10][R70.64+0x100], R52 ;  /* 0x0001003446007986 */ /* 0x002fe8000c10190a */
        /* <DEDUP_REMOVED lines=8> */
[----:B------:R-:W-:Y:S04]  /*18c0*/  STG.E desc[UR10][R92.64+0x100], R53 ;  /* 0x000100355c007986 */ /* 0x000fe8000c10190a */
[----:B------:R-:W-:Y:S04]  /*18d0*/  STG.E desc[UR10][R92.64+0x180], R55 ;  /* 0x000180375c007986 */ /* 0x000fe8000c10190a */
[----:B------:R-:W-:Y:S04]  /*18e0*/  STG.E desc[UR10][R90.64], R24 ;  /* 0x000000185a007986 */ /* 0x000fe8000c10190a */
[----:B------:R-:W-:Y:S04]  /*18f0*/  STG.E desc[UR10][R90.64+0x80], R26 ;  /* 0x0000801a5a007986 */ /* 0x000fe8000c10190a */
[----:B----4-:R-:W-:Y:S04]  /*1900*/  STG.E desc[UR10][R90.64+0x100], R56 ;  /* 0x000100385a007986 */ /* 0x010fe8000c10190a */
[----:B------:R-:W-:Y:S04]  /*1910*/  STG.E desc[UR10][R90.64+0x180], R58 ;  /* 0x0001803a5a007986 */ /* 0x000fe8000c10190a */
[----:B------:R-:W-:Y:S04]  /*1920*/  STG.E desc[UR10][R88.64], R28 ;  /* 0x0000001c58007986 */ /* 0x000fe8000c10190a */
[----:B------:R-:W-:Y:S04]  /*1930*/  STG.E desc[UR10][R88.64+0x80], R30 ;  /* 0x0000801e58007986 */ /* 0x000fe8000c10190a */
[----:B0-----:R-:W-:Y:S04]  /*1940*/  STG.E desc[UR10][R88.64+0x100], R60 ;  /* 0x0001003c58007986 */ /* 0x001fe8000c10190a */
[----:B------:R-:W-:Y:S04]  /*1950*/  STG.E desc[UR10][R88.64+0x180], R62 ;  /* 0x0001803e58007986 */ /* 0x000fe8000c10190a */
        /* <DEDUP_REMOVED lines=14> */
[----:B-----5:R-:W-:Y:S04]  /*1a40*/  STG.E desc[UR10][R84.64+0x100], R76 ;  /* 0x0001004c54007986 */ /* 0x020fe8000c10190a */
        /* <DEDUP_REMOVED lines=8> */
[----:B------:R-:W-:Y:S01]  /*1ad0*/  STG.E desc[UR10][R80.64+0x180], R79 ;  /* 0x0001804f50007986 */ /* 0x000fe2000c10190a */
[----:B------:R-:W-:Y:S05]  /*1ae0*/  EXIT ;  /* 0x000000000000794d */ /* 0x000fea0003800000 */
.L_x_0:
[----:B------:R-:W-:-:S00]  /*1af0*/  BRA `(.L_x_0) ;  /* 0xfffffffc00fc7947 */ /* 0x000fc0000383ffff */
[----:B------:R-:W-:-:S00]  /*1b00*/  NOP ;  /* 0x0000000000007918 */ /* 0x000fc00000000000 */
[----:B------:R-:W-:-:S00]  /*1b10*/  NOP ;  /* 0x0000000000007918 */ /* 0x000fc00000000000 */
[----:B------:R-:W-:-:S00]  /*1b20*/  NOP ;  /* 0x0000000000007918 */ /* 0x000fc00000000000 */
[----:B------:R-:W-:-:S00]  /*1b30*/  NOP ;  /* 0x0000000000007918 */ /* 0x000fc00000000000 */
[----:B------:R-:W-:-:S00]  /*1b40*/  NOP ;  /* 0x0000000000007918 */ /* 0x000fc00000000000 */
[----:B------:R-:W-:-:S00]  /*1b50*/  NOP ;  /* 0x0000000000007918 */ /* 0x000fc00000000000 */
[----:B------:R-:W-:-:S00]  /*1b60*/  NOP ;  /* 0x0000000000007918 */ /* 0x000fc00000000000 */
[----:B------:R-:W-:-:S00]  /*1b70*/  NOP ;  /* 0x0000000000007918 */ /* 0x000fc00000000000 */
.L_x_1:


//--------------------- .nv.shared.gluon_mma      --------------------------
	.section	.nv.shared.gluon_mma,"aw",@nobits
	.sectionflags	@""
	.align	16
	.zero		1024


//--------------------- .nv.shared.reserved.0     --------------------------
	.section	.nv.shared.reserved.0,"aw",@nobits
	.weak		__nv_reservedSMEM_offset_0_alias
	.size		__nv_reservedSMEM_offset_0_alias, 0, 0
	.other		__nv_reservedSMEM_offset_0_alias,@"STO_CUDA_RESERVED_SHARED STV_DEFAULT"
__nv_reservedSMEM_offset_0_alias:
	.zero		0


//--------------------- .nv.constant0.gluon_mma   --------------------------
	.section	.nv.constant0.gluon_mma,"a",@progbits
	.sectionflags	@""
	.align	4
.nv.constant0.gluon_mma:
	.zero		568


//--------------------- SYMBOLS --------------------------

	.type		.nv.reservedSmem.offset0,@object
	.size		.nv.reservedSmem.offset0,0x4
